//
// Generated by NVIDIA NVVM Compiler
//
// Compiler Build ID: CL-36424714
// Cuda compilation tools, release 13.0, V13.0.88
// Based on NVVM 20.0.0
//

.version 9.0
.target sm_100
.address_size 64

	// .globl	_Z12mandelKerneliiffPiffi

.visible .entry _Z12mandelKerneliiffPiffi(
	.param .u32 _Z12mandelKerneliiffPiffi_param_0,
	.param .u32 _Z12mandelKerneliiffPiffi_param_1,
	.param .f32 _Z12mandelKerneliiffPiffi_param_2,
	.param .f32 _Z12mandelKerneliiffPiffi_param_3,
	.param .u64 .ptr .align 1 _Z12mandelKerneliiffPiffi_param_4,
	.param .f32 _Z12mandelKerneliiffPiffi_param_5,
	.param .f32 _Z12mandelKerneliiffPiffi_param_6,
	.param .u32 _Z12mandelKerneliiffPiffi_param_7
)
{
	.reg .pred 	%p<7>;
	.reg .b32 	%r<22>;
	.reg .b32 	%f<20>;
	.reg .b64 	%rd<5>;

	ld.param.u32 	%r6, [_Z12mandelKerneliiffPiffi_param_0];
	ld.param.u32 	%r8, [_Z12mandelKerneliiffPiffi_param_1];
	ld.param.f32 	%f9, [_Z12mandelKerneliiffPiffi_param_2];
	ld.param.f32 	%f10, [_Z12mandelKerneliiffPiffi_param_3];
	ld.param.u64 	%rd1, [_Z12mandelKerneliiffPiffi_param_4];
	ld.param.f32 	%f11, [_Z12mandelKerneliiffPiffi_param_5];
	ld.param.f32 	%f12, [_Z12mandelKerneliiffPiffi_param_6];
	ld.param.u32 	%r7, [_Z12mandelKerneliiffPiffi_param_7];
	mov.u32 	%r10, %ctaid.x;
	mov.u32 	%r11, %ntid.x;
	mov.u32 	%r12, %tid.x;
	mad.lo.s32 	%r1, %r10, %r11, %r12;
	mov.u32 	%r13, %ctaid.y;
	mov.u32 	%r14, %ntid.y;
	mov.u32 	%r15, %tid.y;
	mad.lo.s32 	%r16, %r13, %r14, %r15;
	setp.ge.s32 	%p1, %r1, %r6;
	setp.ge.s32 	%p2, %r16, %r8;
	or.pred  	%p3, %p1, %p2;
	@%p3 bra 	$L__BB0_6;
	cvt.rn.f32.s32 	%f13, %r1;
	fma.rn.f32 	%f1, %f9, %f13, %f11;
	cvt.rn.f32.u32 	%f14, %r16;
	fma.rn.f32 	%f2, %f10, %f14, %f12;
	setp.lt.s32 	%p4, %r7, 1;
	mov.b32 	%r21, 0;
	@%p4 bra 	$L__BB0_5;
	mov.b32 	%r20, 0;
	mov.f32 	%f18, %f2;
	mov.f32 	%f19, %f1;
$L__BB0_3:
	mul.f32 	%f5, %f19, %f19;
	mul.f32 	%f6, %f18, %f18;
	add.f32 	%f15, %f5, %f6;
	setp.gt.f32 	%p5, %f15, 0f40800000;
	mov.u32 	%r21, %r20;
	@%p5 bra 	$L__BB0_5;
	sub.f32 	%f16, %f5, %f6;
	add.f32 	%f17, %f19, %f19;
	add.f32 	%f19, %f1, %f16;
	fma.rn.f32 	%f18, %f17, %f18, %f2;
	add.s32 	%r20, %r20, 1;
	setp.ne.s32 	%p6, %r20, %r7;
	mov.u32 	%r21, %r7;
	@%p6 bra 	$L__BB0_3;
$L__BB0_5:
	mad.lo.s32 	%r19, %r16, %r6, %r1;
	cvta.to.global.u64 	%rd2, %rd1;
	mul.wide.s32 	%rd3, %r19, 4;
	add.s64 	%rd4, %rd2, %rd3;
	st.global.u32 	[%rd4], %r21;
$L__BB0_6:
	ret;

}


// ===== COMPILED SASS (sm_100) =====

	.target	sm_100

	.elftype	@"ET_EXEC"


//--------------------- .note.nv.tkinfo           --------------------------
	.section	.note.nv.tkinfo,"",@"SHT_NOTE"
	.sectionflags	@"SHF_NOTE_NV_TKINFO"
	.tkinfo
        /*0018*/ 	.word	0x00000002
        /*0030*/ 	.string	""
        /*0030*/ 	.string	"ptxas"
        /*0030*/ 	.string	"Cuda compilation tools, release 13.0, V13.0.88"
        /*0030*/ 	.string	"Build cuda_13.0.r13.0/compiler.36424714_0"
        /*0030*/ 	.string	"-arch sm_100 -m 64 "



//--------------------- .note.nv.cuinfo           --------------------------
	.section	.note.nv.cuinfo,"",@"SHT_NOTE"
	.sectionflags	@"SHF_NOTE_NV_CUINFO"
        /*0018*/ 	.short	0x0002
        /*001a*/ 	.short	0x0064
        /*001c*/ 	.short	0x0082
	.zero		2


//--------------------- .nv.info                  --------------------------
	.section	.nv.info,"",@"SHT_CUDA_INFO"
	.align	4


	//----- nvinfo : EIATTR_REGCOUNT
	.align		4
        /*0000*/ 	.byte	0x04, 0x2f
        /*0002*/ 	.short	(.L_1 - .L_0)
	.align		4
.L_0:
        /*0004*/ 	.word	index@(_Z12mandelKerneliiffPiffi)
        /*0008*/ 	.word	0x00000010


	//----- nvinfo : EIATTR_FRAME_SIZE
	.align		4
.L_1:
        /*000c*/ 	.byte	0x04, 0x11
        /*000e*/ 	.short	(.L_3 - .L_2)
	.align		4
.L_2:
        /*0010*/ 	.word	index@(_Z12mandelKerneliiffPiffi)
        /*0014*/ 	.word	0x00000000


	//----- nvinfo : EIATTR_MIN_STACK_SIZE
	.align		4
.L_3:
        /*0018*/ 	.byte	0x04, 0x12
        /*001a*/ 	.short	(.L_5 - .L_4)
	.align		4
.L_4:
        /*001c*/ 	.word	index@(_Z12mandelKerneliiffPiffi)
        /*0020*/ 	.word	0x00000000
.L_5:


//--------------------- .nv.compat                --------------------------
	.section	.nv.compat,"",@"SHT_CUDA_COMPAT_INFO"
	.align	4
        /*0000*/ 	.byte	0x02, 0x09, 0x00, 0x00, 0x02, 0x02, 0x01, 0x00, 0x02, 0x05, 0x05, 0x00, 0x03, 0x07, 0x01, 0x01
        /*0010*/ 	.byte	0x02, 0x03, 0x00, 0x00, 0x02, 0x06, 0x01, 0x00, 0x04, 0x0b, 0x08, 0x00, 0x01, 0x00, 0x00, 0x00
        /*0020*/ 	.byte	0x00, 0x00, 0x00, 0x00


//--------------------- .nv.info._Z12mandelKerneliiffPiffi --------------------------
	.section	.nv.info._Z12mandelKerneliiffPiffi,"",@"SHT_CUDA_INFO"
	.sectionflags	@""
	.align	4


	//----- nvinfo : EIATTR_CUDA_API_VERSION
	.align		4
        /*0000*/ 	.byte	0x04, 0x37
        /*0002*/ 	.short	(.L_7 - .L_6)
.L_6:
        /*0004*/ 	.word	0x00000082


	//----- nvinfo : EIATTR_KPARAM_INFO
	.align		4
.L_7:
        /*0008*/ 	.byte	0x04, 0x17
        /*000a*/ 	.short	(.L_9 - .L_8)
.L_8:
        /*000c*/ 	.word	0x00000000
        /*0010*/ 	.short	0x0007
        /*0012*/ 	.short	0x0020
        /*0014*/ 	.byte	0x00, 0xf0, 0x11, 0x00


	//----- nvinfo : EIATTR_KPARAM_INFO
	.align		4
.L_9:
        /*0018*/ 	.byte	0x04, 0x17
        /*001a*/ 	.short	(.L_11 - .L_10)
.L_10:
        /*001c*/ 	.word	0x00000000
        /*0020*/ 	.short	0x0006
        /*0022*/ 	.short	0x001c
        /*0024*/ 	.byte	0x00, 0xf0, 0x11, 0x00


	//----- nvinfo : EIATTR_KPARAM_INFO
	.align		4
.L_11:
        /*0028*/ 	.byte	0x04, 0x17
        /*002a*/ 	.short	(.L_13 - .L_12)
.L_12:
        /*002c*/ 	.word	0x00000000
        /*0030*/ 	.short	0x0005
        /*0032*/ 	.short	0x0018
        /*0034*/ 	.byte	0x00, 0xf0, 0x11, 0x00


	//----- nvinfo : EIATTR_KPARAM_INFO
	.align		4
.L_13:
        /*0038*/ 	.byte	0x04, 0x17
        /*003a*/ 	.short	(.L_15 - .L_14)
.L_14:
        /*003c*/ 	.word	0x00000000
        /*0040*/ 	.short	0x0004
        /*0042*/ 	.short	0x0010
        /*0044*/ 	.byte	0x00, 0xf5, 0x21, 0x00


	//----- nvinfo : EIATTR_KPARAM_INFO
	.align		4
.L_15:
        /*0048*/ 	.byte	0x04, 0x17
        /*004a*/ 	.short	(.L_17 - .L_16)
.L_16:
        /*004c*/ 	.word	0x00000000
        /*0050*/ 	.short	0x0003
        /*0052*/ 	.short	0x000c
        /*0054*/ 	.byte	0x00, 0xf0, 0x11, 0x00


	//----- nvinfo : EIATTR_KPARAM_INFO
	.align		4
.L_17:
        /*0058*/ 	.byte	0x04, 0x17
        /*005a*/ 	.short	(.L_19 - .L_18)
.L_18:
        /*005c*/ 	.word	0x00000000
        /*0060*/ 	.short	0x0002
        /*0062*/ 	.short	0x0008
        /*0064*/ 	.byte	0x00, 0xf0, 0x11, 0x00


	//----- nvinfo : EIATTR_KPARAM_INFO
	.align		4
.L_19:
        /*0068*/ 	.byte	0x04, 0x17
        /*006a*/ 	.short	(.L_21 - .L_20)
.L_20:
        /*006c*/ 	.word	0x00000000
        /*0070*/ 	.short	0x0001
        /*0072*/ 	.short	0x0004
        /*0074*/ 	.byte	0x00, 0xf0, 0x11, 0x00


	//----- nvinfo : EIATTR_KPARAM_INFO
	.align		4
.L_21:
        /*0078*/ 	.byte	0x04, 0x17
        /*007a*/ 	.short	(.L_23 - .L_22)
.L_22:
        /*007c*/ 	.word	0x00000000
        /*0080*/ 	.short	0x0000
        /*0082*/ 	.short	0x0000
        /*0084*/ 	.byte	0x00, 0xf0, 0x11, 0x00


	//----- nvinfo : EIATTR_SPARSE_MMA_MASK
	.align		4
.L_23:
        /*0088*/ 	.byte	0x03, 0x50
        /*008a*/ 	.short	0x0000


	//----- nvinfo : EIATTR_MAXREG_COUNT
	.align		4
        /*008c*/ 	.byte	0x03, 0x1b
        /*008e*/ 	.short	0x00ff


	//----- nvinfo : EIATTR_MERCURY_ISA_VERSION
	.align		4
        /*0090*/ 	.byte	0x03, 0x5f
        /*0092*/ 	.short	0x0101


	//----- nvinfo : EIATTR_VRC_CTA_INIT_COUNT
	.align		4
        /*0094*/ 	.byte	0x02, 0x4a
	.zero		1
	.zero		1


	//----- nvinfo : EIATTR_EXIT_INSTR_OFFSETS
	.align		4
        /*0098*/ 	.byte	0x04, 0x1c
        /*009a*/ 	.short	(.L_25 - .L_24)


	//   ....[0]....
.L_24:
        /*009c*/ 	.word	0x000000c0


	//   ....[1]....
        /*00a0*/ 	.word	0x00000310


	//----- nvinfo : EIATTR_CRS_STACK_SIZE
	.align		4
.L_25:
        /*00a4*/ 	.byte	0x04, 0x1e
        /*00a6*/ 	.short	(.L_27 - .L_26)
.L_26:
        /*00a8*/ 	.word	0x00000000


	//----- nvinfo : EIATTR_CBANK_PARAM_SIZE
	.align		4
.L_27:
        /*00ac*/ 	.byte	0x03, 0x19
        /*00ae*/ 	.short	0x0024


	//----- nvinfo : EIATTR_PARAM_CBANK
	.align		4
        /*00b0*/ 	.byte	0x04, 0x0a
        /*00b2*/ 	.short	(.L_29 - .L_28)
	.align		4
.L_28:
        /*00b4*/ 	.word	index@(.nv.constant0._Z12mandelKerneliiffPiffi)
        /*00b8*/ 	.short	0x0380
        /*00ba*/ 	.short	0x0024


	//----- nvinfo : EIATTR_SW_WAR
	.align		4
.L_29:
        /*00bc*/ 	.byte	0x04, 0x36
        /*00be*/ 	.short	(.L_31 - .L_30)
.L_30:
        /*00c0*/ 	.word	0x00000008
.L_31:


//--------------------- .nv.callgraph             --------------------------
	.section	.nv.callgraph,"",@"SHT_CUDA_CALLGRAPH"
	.align	4
	.sectionentsize	8
	.align		4
        /*0000*/ 	.word	0x00000000
	.align		4
        /*0004*/ 	.word	0xffffffff
	.align		4
        /*0008*/ 	.word	0x00000000
	.align		4
        /*000c*/ 	.word	0xfffffffe
	.align		4
        /*0010*/ 	.word	0x00000000
	.align		4
        /*0014*/ 	.word	0xfffffffd
	.align		4
        /*0018*/ 	.word	0x00000000
	.align		4
        /*001c*/ 	.word	0xfffffffc


//--------------------- .text._Z12mandelKerneliiffPiffi --------------------------
	.section	.text._Z12mandelKerneliiffPiffi,"ax",@progbits
	.align	128
        .global         _Z12mandelKerneliiffPiffi
        .type           _Z12mandelKerneliiffPiffi,@function
        .size           _Z12mandelKerneliiffPiffi,(.L_x_4 - _Z12mandelKerneliiffPiffi)
        .other          _Z12mandelKerneliiffPiffi,@"STO_CUDA_ENTRY STV_DEFAULT"
_Z12mandelKerneliiffPiffi:
.text._Z12mandelKerneliiffPiffi:
[----:B------:R-:W-:Y:S01]  /*0000*/  LDC R1, c[0x0][0x37c] ;  /* 0x0000df00ff017b82 */ /* 0x000fe20000000800 */
[----:B------:R-:W0:Y:S07]  /*0010*/  S2R R2, SR_TID.Y ;  /* 0x0000000000027919 */ /* 0x000e2e0000002200 */
[----:B------:R-:W1:Y:S01]  /*0020*/  LDC R0, c[0x0][0x360] ;  /* 0x0000d800ff007b82 */ /* 0x000e620000000800 */
[----:B------:R-:W2:Y:S01]  /*0030*/  LDCU.64 UR6, c[0x0][0x380] ;  /* 0x00007000ff0677ac */ /* 0x000ea20008000a00 */
[----:B------:R-:W1:Y:S06]  /*0040*/  S2R R3, SR_TID.X ;  /* 0x0000000000037919 */ /* 0x000e6c0000002100 */
[----:B------:R-:W0:Y:S08]  /*0050*/  S2UR UR5, SR_CTAID.Y ;  /* 0x00000000000579c3 */ /* 0x000e300000002600 */
[----:B------:R-:W0:Y:S08]  /*0060*/  LDC R5, c[0x0][0x364] ;  /* 0x0000d900ff057b82 */ /* 0x000e300000000800 */
[----:B------:R-:W1:Y:S01]  /*0070*/  S2UR UR4, SR_CTAID.X ;  /* 0x00000000000479c3 */ /* 0x000e620000002500 */
[----:B0-----:R-:W-:-:S05]  /*0080*/  IMAD R5, R5, UR5, R2 ;  /* 0x0000000505057c24 */ /* 0x001fca000f8e0202 */
[----:B--2---:R-:W-:Y:S01]  /*0090*/  ISETP.GE.AND P0, PT, R5, UR7, PT ;  /* 0x0000000705007c0c */ /* 0x004fe2000bf06270 */
[----:B-1----:R-:W-:-:S05]  /*00a0*/  IMAD R0, R0, UR4, R3 ;  /* 0x0000000400007c24 */ /* 0x002fca000f8e0203 */
[----:B------:R-:W-:-:S13]  /*00b0*/  ISETP.GE.OR P0, PT, R0, UR6, P0 ;  /* 0x0000000600007c0c */ /* 0x000fda0008706670 */
[----:B------:R-:W-:Y:S05]  /*00c0*/  @P0 EXIT ;  /* 0x000000000000094d */ /* 0x000fea0003800000 */
[----:B------:R-:W0:Y:S01]  /*00d0*/  LDCU UR8, c[0x0][0x3a0] ;  /* 0x00007400ff0877ac */ /* 0x000e220008000800 */
[----:B------:R-:W1:Y:S01]  /*00e0*/  LDC.64 R6, c[0x0][0x398] ;  /* 0x0000e600ff067b82 */ /* 0x000e620000000a00 */
[----:B------:R-:W-:Y:S01]  /*00f0*/  I2FP.F32.U32 R2, R5 ;  /* 0x0000000500027245 */ /* 0x000fe20000201000 */
[----:B------:R-:W1:Y:S01]  /*0100*/  LDCU.64 UR6, c[0x0][0x388] ;  /* 0x00007100ff0677ac */ /* 0x000e620008000a00 */
[----:B------:R-:W-:Y:S01]  /*0110*/  I2FP.F32.S32 R3, R0 ;  /* 0x0000000000037245 */ /* 0x000fe20000201400 */
[----:B------:R-:W2:Y:S01]  /*0120*/  LDCU.64 UR4, c[0x0][0x358] ;  /* 0x00006b00ff0477ac */ /* 0x000ea20008000a00 */
[----:B0-----:R-:W-:Y:S01]  /*0130*/  UISETP.GE.AND UP0, UPT, UR8, 0x1, UPT ;  /* 0x000000010800788c */ /* 0x001fe2000bf06270 */
[----:B-1----:R-:W-:Y:S01]  /*0140*/  FFMA R2, R2, UR7, R7 ;  /* 0x0000000702027c23 */ /* 0x002fe20008000007 */
[----:B------:R-:W-:Y:S02]  /*0150*/  HFMA2 R7, -RZ, RZ, 0, 0 ;  /* 0x00000000ff077431 */ /* 0x000fe400000001ff */
[----:B------:R-:W-:-:S05]  /*0160*/  FFMA R3, R3, UR6, R6 ;  /* 0x0000000603037c23 */ /* 0x000fca0008000006 */
[----:B--2---:R-:W-:Y:S05]  /*0170*/  BRA.U !UP0, `(.L_x_0) ;  /* 0x0000000108507547 */ /* 0x004fea000b800000 */
[----:B------:R-:W-:Y:S01]  /*0180*/  BSSY.RECONVERGENT B0, `(.L_x_0) ;  /* 0x0000013000007945 */ /* 0x000fe20003800200 */
[----:B------:R-:W-:Y:S01]  /*0190*/  MOV R7, RZ ;  /* 0x000000ff00077202 */ /* 0x000fe20000000f00 */
[----:B------:R-:W0:Y:S01]  /*01a0*/  LDCU UR6, c[0x0][0x3a0] ;  /* 0x00007400ff0677ac */ /* 0x000e220008000800 */
[----:B------:R-:W-:Y:S02]  /*01b0*/  MOV R9, R2 ;  /* 0x0000000200097202 */ /* 0x000fe40000000f00 */
[----:B------:R-:W-:Y:S01]  /*01c0*/  MOV R4, R3 ;  /* 0x0000000300047202 */ /* 0x000fe20000000f00 */
[----:B------:R-:W1:Y:S06]  /*01d0*/  LDCU UR7, c[0x0][0x3a0] ;  /* 0x00007400ff0777ac */ /* 0x000e6c0008000800 */
.L_x_2:
[----:B------:R-:W-:Y:S01]  /*01e0*/  FMUL R6, R4, R4 ;  /* 0x0000000404067220 */ /* 0x000fe20000400000 */
[----:B------:R-:W-:-:S04]  /*01f0*/  FMUL R13, R9, R9 ;  /* 0x00000009090d7220 */ /* 0x000fc80000400000 */
[----:B------:R-:W-:-:S05]  /*0200*/  FADD R8, R6, R13 ;  /* 0x0000000d06087221 */ /* 0x000fca0000000000 */
[----:B------:R-:W-:-:S13]  /*0210*/  FSETP.GT.AND P0, PT, R8, 4, PT ;  /* 0x408000000800780b */ /* 0x000fda0003f04000 */
[----:B------:R-:W-:Y:S05]  /*0220*/  @P0 BRA `(.L_x_1) ;  /* 0x0000000000200947 */ /* 0x000fea0003800000 */
[----:B------:R-:W-:Y:S01]  /*0230*/  IADD3 R7, PT, PT, R7, 0x1, RZ ;  /* 0x0000000107077810 */ /* 0x000fe20007ffe0ff */
[----:B------:R-:W-:Y:S01]  /*0240*/  FADD R11, R4, R4 ;  /* 0x00000004040b7221 */ /* 0x000fe20000000000 */
[----:B------:R-:W-:Y:S02]  /*0250*/  FADD R4, R6, -R13 ;  /* 0x8000000d06047221 */ /* 0x000fe40000000000 */
[----:B-1----:R-:W-:Y:S01]  /*0260*/  ISETP.NE.AND P0, PT, R7, UR7, PT ;  /* 0x0000000707007c0c */ /* 0x002fe2000bf05270 */
[----:B------:R-:W-:Y:S01]  /*0270*/  FFMA R9, R11, R9, R2 ;  /* 0x000000090b097223 */ /* 0x000fe20000000002 */
[----:B------:R-:W-:-:S11]  /*0280*/  FADD R4, R3, R4 ;  /* 0x0000000403047221 */ /* 0x000fd60000000000 */
[----:B------:R-:W-:Y:S05]  /*0290*/  @P0 BRA `(.L_x_2) ;  /* 0xfffffffc00d00947 */ /* 0x000fea000383ffff */
[----:B0-----:R-:W-:-:S07]  /*02a0*/  MOV R7, UR6 ;  /* 0x0000000600077c02 */ /* 0x001fce0008000f00 */
.L_x_1:
[----:B01----:R-:W-:Y:S05]  /*02b0*/  BSYNC.RECONVERGENT B0 ;  /* 0x0000000000007941 */ /* 0x003fea0003800200 */
.L_x_0:
[----:B------:R-:W0:Y:S01]  /*02c0*/  LDC.64 R2, c[0x0][0x390] ;  /* 0x0000e400ff027b82 */ /* 0x000e220000000a00 */
[----:B------:R-:W1:Y:S02]  /*02d0*/  LDCU UR8, c[0x0][0x380] ;  /* 0x00007000ff0877ac */ /* 0x000e640008000800 */
[----:B-1----:R-:W-:-:S04]  /*02e0*/  IMAD R5, R5, UR8, R0 ;  /* 0x0000000805057c24 */ /* 0x002fc8000f8e0200 */
[----:B0-----:R-:W-:-:S05]  /*02f0*/  IMAD.WIDE R2, R5, 0x4, R2 ;  /* 0x0000000405027825 */ /* 0x001fca00078e0202 */
[----:B------:R-:W-:Y:S01]  /*0300*/  STG.E desc[UR4][R2.64], R7 ;  /* 0x0000000702007986 */ /* 0x000fe2000c101904 */
[----:B------:R-:W-:Y:S05]  /*0310*/  EXIT ;  /* 0x000000000000794d */ /* 0x000fea0003800000 */
.L_x_3:
[----:B------:R-:W-:-:S00]  /*0320*/  BRA `(.L_x_3) ;  /* 0xfffffffc00fc7947 */ /* 0x000fc0000383ffff */
[----:B------:R-:W-:-:S00]  /*0330*/  NOP ;  /* 0x0000000000007918 */ /* 0x000fc00000000000 */
        /* <DEDUP_REMOVED lines=12> */
.L_x_4:


//--------------------- .nv.shared.reserved.0     --------------------------
	.section	.nv.shared.reserved.0,"aw",@nobits
	.weak		__nv_reservedSMEM_offset_0_alias
	.size		__nv_reservedSMEM_offset_0_alias, 0, 64
	.other		__nv_reservedSMEM_offset_0_alias,@"STO_CUDA_RESERVED_SHARED STV_DEFAULT"
__nv_reservedSMEM_offset_0_alias:
	.zero		0
	.zero		64


//--------------------- .nv.constant0._Z12mandelKerneliiffPiffi --------------------------
	.section	.nv.constant0._Z12mandelKerneliiffPiffi,"a",@progbits
	.sectionflags	@""
	.align	4
.nv.constant0._Z12mandelKerneliiffPiffi:
	.zero		932


//--------------------- SYMBOLS --------------------------

	.type		.nv.reservedSmem.offset0,@object
	.size		.nv.reservedSmem.offset0,0x4
